	.headerflags	@"EF_CUDA_TEXMODE_UNIFIED EF_CUDA_64BIT_ADDRESS EF_CUDA_SM86 EF_CUDA_VIRTUAL_SM(EF_CUDA_SM86)"
	.elftype	@"ET_EXEC"


//--------------------- .nv.info                  --------------------------
	.section	.nv.info,"",@"SHT_CUDA_INFO"
	.align	4


	//----- nvinfo : EIATTR_REGCOUNT
	.align		4
        /*0000*/ 	.byte	0x04, 0x2f
        /*0002*/ 	.short	(.L_1 - .L_0)
	.align		4
.L_0:
        /*0004*/ 	.word	index@(triton_poi_fused__to_copy_4)
        /*0008*/ 	.word	0x00000008


	//----- nvinfo : EIATTR_MIN_STACK_SIZE
	.align		4
.L_1:
        /*000c*/ 	.byte	0x04, 0x12
        /*000e*/ 	.short	(.L_3 - .L_2)
	.align		4
.L_2:
        /*0010*/ 	.word	index@(triton_poi_fused__to_copy_4)
        /*0014*/ 	.word	0x00000000


	//----- nvinfo : EIATTR_FRAME_SIZE
	.align		4
.L_3:
        /*0018*/ 	.byte	0x04, 0x11
        /*001a*/ 	.short	(.L_5 - .L_4)
	.align		4
.L_4:
        /*001c*/ 	.word	index@(triton_poi_fused__to_copy_4)
        /*0020*/ 	.word	0x00000000


	//----- nvinfo : EIATTR_MIN_STACK_SIZE
	.align		4
.L_5:
        /*0024*/ 	.byte	0x04, 0x12
        /*0026*/ 	.short	(.L_7 - .L_6)
	.align		4
.L_6:
        /*0028*/ 	.word	index@(triton_poi_fused__to_copy_4)
        /*002c*/ 	.word	0x00000000
.L_7:


//--------------------- .nv.info.triton_poi_fused__to_copy_4 --------------------------
	.section	.nv.info.triton_poi_fused__to_copy_4,"",@"SHT_CUDA_INFO"
	.sectionflags	@""
	.align	4


	//----- nvinfo : EIATTR_CUDA_API_VERSION
	.align		4
        /*0000*/ 	.byte	0x04, 0x37
        /*0002*/ 	.short	(.L_9 - .L_8)
.L_8:
        /*0004*/ 	.word	0x0000007c


	//----- nvinfo : EIATTR_SW2861232_WAR
	.align		4
.L_9:
        /*0008*/ 	.byte	0x01, 0x35
	.zero		2


	//----- nvinfo : EIATTR_PARAM_CBANK
	.align		4
        /*000c*/ 	.byte	0x04, 0x0a
        /*000e*/ 	.short	(.L_11 - .L_10)
	.align		4
.L_10:
        /*0010*/ 	.word	index@(.nv.constant0.triton_poi_fused__to_copy_4)
        /*0014*/ 	.short	0x0160
        /*0016*/ 	.short	0x0020


	//----- nvinfo : EIATTR_CBANK_PARAM_SIZE
	.align		4
.L_11:
        /*0018*/ 	.byte	0x03, 0x19
        /*001a*/ 	.short	0x0020


	//----- nvinfo : EIATTR_KPARAM_INFO
	.align		4
        /*001c*/ 	.byte	0x04, 0x17
        /*001e*/ 	.short	(.L_13 - .L_12)
.L_12:
        /*0020*/ 	.word	0x00000000
        /*0024*/ 	.short	0x0003
        /*0026*/ 	.short	0x0018
        /*0028*/ 	.byte	0x00, 0xf4, 0x21, 0x00


	//----- nvinfo : EIATTR_KPARAM_INFO
	.align		4
.L_13:
        /*002c*/ 	.byte	0x04, 0x17
        /*002e*/ 	.short	(.L_15 - .L_14)
.L_14:
        /*0030*/ 	.word	0x00000000
        /*0034*/ 	.short	0x0002
        /*0036*/ 	.short	0x0010
        /*0038*/ 	.byte	0x00, 0xf0, 0x11, 0x00


	//----- nvinfo : EIATTR_KPARAM_INFO
	.align		4
.L_15:
        /*003c*/ 	.byte	0x04, 0x17
        /*003e*/ 	.short	(.L_17 - .L_16)
.L_16:
        /*0040*/ 	.word	0x00000000
        /*0044*/ 	.short	0x0001
        /*0046*/ 	.short	0x0008
        /*0048*/ 	.byte	0x00, 0xf4, 0x21, 0x00


	//----- nvinfo : EIATTR_KPARAM_INFO
	.align		4
.L_17:
        /*004c*/ 	.byte	0x04, 0x17
        /*004e*/ 	.short	(.L_19 - .L_18)
.L_18:
        /*0050*/ 	.word	0x00000000
        /*0054*/ 	.short	0x0000
        /*0056*/ 	.short	0x0000
        /*0058*/ 	.byte	0x00, 0xf4, 0x21, 0x00


	//----- nvinfo : EIATTR_MAXREG_COUNT
	.align		4
.L_19:
        /*005c*/ 	.byte	0x03, 0x1b
        /*005e*/ 	.short	0x00ff


	//----- nvinfo : EIATTR_EXIT_INSTR_OFFSETS
	.align		4
        /*0060*/ 	.byte	0x04, 0x1c
        /*0062*/ 	.short	(.L_21 - .L_20)


	//   ....[0]....
.L_20:
        /*0064*/ 	.word	0x000000f0


	//   ....[1]....
        /*0068*/ 	.word	0x00000130


	//----- nvinfo : EIATTR_REQNTID
	.align		4
.L_21:
        /*006c*/ 	.byte	0x04, 0x10
        /*006e*/ 	.short	(.L_23 - .L_22)
.L_22:
        /*0070*/ 	.word	0x00000080
        /*0074*/ 	.word	0x00000001
        /*0078*/ 	.word	0x00000001


	//----- nvinfo : EIATTR_CRS_STACK_SIZE
	.align		4
.L_23:
        /*007c*/ 	.byte	0x04, 0x1e
        /*007e*/ 	.short	(.L_25 - .L_24)
.L_24:
        /*0080*/ 	.word	0x00000000
.L_25:


//--------------------- .nv.callgraph             --------------------------
	.section	.nv.callgraph,"",@"SHT_CUDA_CALLGRAPH"
	.align	4
	.sectionentsize	8
	.align		4
        /*0000*/ 	.word	0x00000000
	.align		4
        /*0004*/ 	.word	0xffffffff
	.align		4
        /*0008*/ 	.word	0x00000000
	.align		4
        /*000c*/ 	.word	0xfffffffe
	.align		4
        /*0010*/ 	.word	0x00000000
	.align		4
        /*0014*/ 	.word	0xfffffffd
	.align		4
        /*0018*/ 	.word	0x00000000
	.align		4
        /*001c*/ 	.word	0xfffffffc


//--------------------- .nv.rel.action            --------------------------
	.section	.nv.rel.action,"",@"SHT_CUDA_RELOCINFO"
	.align	8
	.sectionentsize	8
        /*0000*/ 	.byte	0x73, 0x00, 0x00, 0x00, 0x00, 0x00, 0x00, 0x00, 0x00, 0x00, 0x00, 0x11, 0x25, 0x00, 0x05, 0x36


//--------------------- .nv.constant0.triton_poi_fused__to_copy_4 --------------------------
	.section	.nv.constant0.triton_poi_fused__to_copy_4,"a",@progbits
	.sectionflags	@""
	.align	4
.nv.constant0.triton_poi_fused__to_copy_4:
	.zero		384


//--------------------- .text.triton_poi_fused__to_copy_4 --------------------------
	.section	.text.triton_poi_fused__to_copy_4,"ax",@progbits
	.sectioninfo	@"SHI_REGISTERS=8"
	.align	128
        .global         triton_poi_fused__to_copy_4
        .type           triton_poi_fused__to_copy_4,@function
        .size           triton_poi_fused__to_copy_4,(.L_x_3 - triton_poi_fused__to_copy_4)
        .other          triton_poi_fused__to_copy_4,@"STO_CUDA_ENTRY STV_DEFAULT"
triton_poi_fused__to_copy_4:
.text.triton_poi_fused__to_copy_4:
[----:B------:R-:W-:Y:S02]  /*0000*/  IMAD.MOV.U32 R1, RZ, RZ, c[0x0][0x28] ;  /* 0x00000a00ff017624 */ /* 0x000fe400078e00ff */
[----:B------:R-:W0:Y:S01]  /*0010*/  S2R R0, SR_TID.X ;  /* 0x0000000000007919 */ /* 0x000e220000002100 */
[----:B------:R-:W-:Y:S01]  /*0020*/  ULDC.64 UR4, c[0x0][0x118] ;  /* 0x0000460000047ab9 */ /* 0x000fe20000000a00 */
[----:B------:R-:W-:Y:S01]  /*0030*/  BSSY B0, `(.L_x_0) ;  /* 0x000000b000007945 */ /* 0x000fe20003800000 */
[----:B------:R-:W-:Y:S01]  /*0040*/  IMAD.MOV.U32 R5, RZ, RZ, 0x2 ;  /* 0x00000002ff057424 */ /* 0x000fe200078e00ff */
[----:B------:R-:W1:Y:S01]  /*0050*/  S2R R3, SR_CTAID.X ;  /* 0x0000000000037919 */ /* 0x000e620000002500 */
[----:B------:R-:W-:Y:S02]  /*0060*/  MOV R2, RZ ;  /* 0x000000ff00027202 */ /* 0x000fe40000000f00 */
[----:B0-----:R-:W-:-:S04]  /*0070*/  LOP3.LUT R0, R0, 0x7f, RZ, 0xc0, !PT ;  /* 0x0000007f00007812 */ /* 0x001fc800078ec0ff */
[----:B-1----:R-:W-:-:S04]  /*0080*/  LEA R0, R3, R0, 0x7 ;  /* 0x0000000003007211 */ /* 0x002fc800078e38ff */
[----:B------:R-:W-:-:S13]  /*0090*/  ISETP.GE.AND P0, PT, R0, 0x480, PT ;  /* 0x000004800000780c */ /* 0x000fda0003f06270 */
[----:B------:R-:W-:Y:S05]  /*00a0*/  @P0 BRA `(.L_x_1) ;  /* 0x0000003000000947 */ /* 0x000fea0003800000 */
[----:B------:R-:W-:-:S04]  /*00b0*/  IMAD.MOV.U32 R3, RZ, RZ, 0x4 ;  /* 0x00000004ff037424 */ /* 0x000fc800078e00ff */
[----:B------:R-:W-:-:S06]  /*00c0*/  IMAD.WIDE R2, R0, R3, c[0x0][0x160] ;  /* 0x0000580000027625 */ /* 0x000fcc00078e0203 */
[----:B------:R0:W5:Y:S02]  /*00d0*/  LDG.E R2, [R2.64] ;  /* 0x0000000402027981 */ /* 0x000164000c1e1900 */
.L_x_1:
[----:B------:R-:W-:Y:S05]  /*00e0*/  BSYNC B0 ;  /* 0x0000000000007941 */ /* 0x000fea0003800000 */
.L_x_0:
[----:B------:R-:W-:Y:S05]  /*00f0*/  @P0 EXIT ;  /* 0x000000000000094d */ /* 0x000fea0003800000 */
[----:B-----5:R-:W-:Y:S01]  /*0100*/  F2FP.BF16.PACK_AB R4, RZ, R2 ;  /* 0x00000002ff04723e */ /* 0x020fe200000010ff */
[----:B0-----:R-:W-:-:S05]  /*0110*/  IMAD.WIDE R2, R0, R5, c[0x0][0x168] ;  /* 0x00005a0000027625 */ /* 0x001fca00078e0205 */
[----:B------:R-:W-:Y:S01]  /*0120*/  STG.E.U16 [R2.64], R4 ;  /* 0x0000000402007986 */ /* 0x000fe2000c101504 */
[----:B------:R-:W-:Y:S05]  /*0130*/  EXIT ;  /* 0x000000000000794d */ /* 0x000fea0003800000 */
.L_x_2:
[----:B------:R-:W-:-:S00]  /*0140*/  BRA `(.L_x_2) ;  /* 0xfffffff000007947 */ /* 0x000fc0000383ffff */
[----:B------:R-:W-:-:S00]  /*0150*/  NOP ;  /* 0x0000000000007918 */ /* 0x000fc00000000000 */
        /* <DEDUP_REMOVED lines=10> */
.L_x_3:
